	.headerflags	@"EF_CUDA_TEXMODE_UNIFIED EF_CUDA_64BIT_ADDRESS EF_CUDA_ACCELERATORS EF_CUDA_SM90 EF_CUDA_VIRTUAL_SM(EF_CUDA_SM90)"
	.elftype	@"ET_EXEC"


//--------------------- .nv.info                  --------------------------
	.section	.nv.info,"",@"SHT_CUDA_INFO"
	.align	4


	//----- nvinfo : EIATTR_REGCOUNT
	.align		4
        /*0000*/ 	.byte	0x04, 0x2f
        /*0002*/ 	.short	(.L_3 - .L_2)
	.align		4
.L_2:
        /*0004*/ 	.word	index@(triton_poi_fused__native_batch_norm_legit_no_training_hardtanh_mean_25)
        /*0008*/ 	.word	0x00000020


	//----- nvinfo : EIATTR_MIN_STACK_SIZE
	.align		4
.L_3:
        /*000c*/ 	.byte	0x04, 0x12
        /*000e*/ 	.short	(.L_5 - .L_4)
	.align		4
.L_4:
        /*0010*/ 	.word	index@(triton_poi_fused__native_batch_norm_legit_no_training_hardtanh_mean_25)
        /*0014*/ 	.word	0x00000000


	//----- nvinfo : EIATTR_FRAME_SIZE
	.align		4
.L_5:
        /*0018*/ 	.byte	0x04, 0x11
        /*001a*/ 	.short	(.L_7 - .L_6)
	.align		4
.L_6:
        /*001c*/ 	.word	index@(triton_poi_fused__native_batch_norm_legit_no_training_hardtanh_mean_25)
        /*0020*/ 	.word	0x00000000


	//----- nvinfo : EIATTR_MIN_STACK_SIZE
	.align		4
.L_7:
        /*0024*/ 	.byte	0x04, 0x12
        /*0026*/ 	.short	(.L_9 - .L_8)
	.align		4
.L_8:
        /*0028*/ 	.word	index@(triton_poi_fused__native_batch_norm_legit_no_training_hardtanh_mean_25)
        /*002c*/ 	.word	0x00000000
.L_9:


//--------------------- .nv.info.triton_poi_fused__native_batch_norm_legit_no_training_hardtanh_mean_25 --------------------------
	.section	.nv.info.triton_poi_fused__native_batch_norm_legit_no_training_hardtanh_mean_25,"",@"SHT_CUDA_INFO"
	.sectionflags	@""
	.align	4


	//----- nvinfo : EIATTR_CUDA_API_VERSION
	.align		4
        /*0000*/ 	.byte	0x04, 0x37
        /*0002*/ 	.short	(.L_11 - .L_10)
.L_10:
        /*0004*/ 	.word	0x0000007c


	//----- nvinfo : EIATTR_KPARAM_INFO
	.align		4
.L_11:
        /*0008*/ 	.byte	0x04, 0x17
        /*000a*/ 	.short	(.L_13 - .L_12)
.L_12:
        /*000c*/ 	.word	0x00000000
        /*0010*/ 	.short	0x0006
        /*0012*/ 	.short	0x0030
        /*0014*/ 	.byte	0x00, 0xf0, 0x11, 0x00


	//----- nvinfo : EIATTR_KPARAM_INFO
	.align		4
.L_13:
        /*0018*/ 	.byte	0x04, 0x17
        /*001a*/ 	.short	(.L_15 - .L_14)
.L_14:
        /*001c*/ 	.word	0x00000000
        /*0020*/ 	.short	0x0005
        /*0022*/ 	.short	0x0028
        /*0024*/ 	.byte	0x00, 0xf4, 0x21, 0x00


	//----- nvinfo : EIATTR_KPARAM_INFO
	.align		4
.L_15:
        /*0028*/ 	.byte	0x04, 0x17
        /*002a*/ 	.short	(.L_17 - .L_16)
.L_16:
        /*002c*/ 	.word	0x00000000
        /*0030*/ 	.short	0x0004
        /*0032*/ 	.short	0x0020
        /*0034*/ 	.byte	0x00, 0xf4, 0x21, 0x00


	//----- nvinfo : EIATTR_KPARAM_INFO
	.align		4
.L_17:
        /*0038*/ 	.byte	0x04, 0x17
        /*003a*/ 	.short	(.L_19 - .L_18)
.L_18:
        /*003c*/ 	.word	0x00000000
        /*0040*/ 	.short	0x0003
        /*0042*/ 	.short	0x0018
        /*0044*/ 	.byte	0x00, 0xf4, 0x21, 0x00


	//----- nvinfo : EIATTR_KPARAM_INFO
	.align		4
.L_19:
        /*0048*/ 	.byte	0x04, 0x17
        /*004a*/ 	.short	(.L_21 - .L_20)
.L_20:
        /*004c*/ 	.word	0x00000000
        /*0050*/ 	.short	0x0002
        /*0052*/ 	.short	0x0010
        /*0054*/ 	.byte	0x00, 0xf4, 0x21, 0x00


	//----- nvinfo : EIATTR_KPARAM_INFO
	.align		4
.L_21:
        /*0058*/ 	.byte	0x04, 0x17
        /*005a*/ 	.short	(.L_23 - .L_22)
.L_22:
        /*005c*/ 	.word	0x00000000
        /*0060*/ 	.short	0x0001
        /*0062*/ 	.short	0x0008
        /*0064*/ 	.byte	0x00, 0xf4, 0x21, 0x00


	//----- nvinfo : EIATTR_KPARAM_INFO
	.align		4
.L_23:
        /*0068*/ 	.byte	0x04, 0x17
        /*006a*/ 	.short	(.L_25 - .L_24)
.L_24:
        /*006c*/ 	.word	0x00000000
        /*0070*/ 	.short	0x0000
        /*0072*/ 	.short	0x0000
        /*0074*/ 	.byte	0x00, 0xf4, 0x21, 0x00


	//----- nvinfo : EIATTR_SPARSE_MMA_MASK
	.align		4
.L_25:
        /*0078*/ 	.byte	0x03, 0x50
        /*007a*/ 	.short	0x0000


	//----- nvinfo : EIATTR_MAXREG_COUNT
	.align		4
        /*007c*/ 	.byte	0x03, 0x1b
        /*007e*/ 	.short	0x00ff


	//----- nvinfo : EIATTR_EXIT_INSTR_OFFSETS
	.align		4
        /*0080*/ 	.byte	0x04, 0x1c
        /*0082*/ 	.short	(.L_27 - .L_26)


	//   ....[0]....
.L_26:
        /*0084*/ 	.word	0x000008a0


	//   ....[1]....
        /*0088*/ 	.word	0x000008e0


	//----- nvinfo : EIATTR_REQNTID
	.align		4
.L_27:
        /*008c*/ 	.byte	0x04, 0x10
        /*008e*/ 	.short	(.L_29 - .L_28)
.L_28:
        /*0090*/ 	.word	0x00000080
        /*0094*/ 	.word	0x00000001
        /*0098*/ 	.word	0x00000001


	//----- nvinfo : EIATTR_CBANK_PARAM_SIZE
	.align		4
.L_29:
        /*009c*/ 	.byte	0x03, 0x19
        /*009e*/ 	.short	0x0034


	//----- nvinfo : EIATTR_PARAM_CBANK
	.align		4
        /*00a0*/ 	.byte	0x04, 0x0a
        /*00a2*/ 	.short	(.L_31 - .L_30)
	.align		4
.L_30:
        /*00a4*/ 	.word	index@(.nv.constant0.triton_poi_fused__native_batch_norm_legit_no_training_hardtanh_mean_25)
        /*00a8*/ 	.short	0x0210
        /*00aa*/ 	.short	0x0034


	//----- nvinfo : EIATTR_SW_WAR
	.align		4
.L_31:
        /*00ac*/ 	.byte	0x04, 0x36
        /*00ae*/ 	.short	(.L_33 - .L_32)
.L_32:
        /*00b0*/ 	.word	0x00000008
.L_33:


//--------------------- .nv.callgraph             --------------------------
	.section	.nv.callgraph,"",@"SHT_CUDA_CALLGRAPH"
	.align	4
	.sectionentsize	8
	.align		4
        /*0000*/ 	.word	0x00000000
	.align		4
        /*0004*/ 	.word	0xffffffff
	.align		4
        /*0008*/ 	.word	0x00000000
	.align		4
        /*000c*/ 	.word	0xfffffffe
	.align		4
        /*0010*/ 	.word	0x00000000
	.align		4
        /*0014*/ 	.word	0xfffffffd
	.align		4
        /*0018*/ 	.word	0x00000000
	.align		4
        /*001c*/ 	.word	0xfffffffc


//--------------------- .nv.constant4             --------------------------
	.section	.nv.constant4,"a",@progbits
	.align	8
	.align		8
.nv.constant4:
        /*0000*/ 	.dword	_$_str
	.align		8
        /*0008*/ 	.dword	_$_str_$_2


//--------------------- .text.triton_poi_fused__native_batch_norm_legit_no_training_hardtanh_mean_25 --------------------------
	.section	.text.triton_poi_fused__native_batch_norm_legit_no_training_hardtanh_mean_25,"ax",@progbits
	.align	128
        .global         triton_poi_fused__native_batch_norm_legit_no_training_hardtanh_mean_25
        .type           triton_poi_fused__native_batch_norm_legit_no_training_hardtanh_mean_25,@function
        .size           triton_poi_fused__native_batch_norm_legit_no_training_hardtanh_mean_25,(.L_x_1 - triton_poi_fused__native_batch_norm_legit_no_training_hardtanh_mean_25)
        .other          triton_poi_fused__native_batch_norm_legit_no_training_hardtanh_mean_25,@"STO_CUDA_ENTRY STV_DEFAULT"
triton_poi_fused__native_batch_norm_legit_no_training_hardtanh_mean_25:
.text.triton_poi_fused__native_batch_norm_legit_no_training_hardtanh_mean_25:
[----:B------:R-:W0:Y:S01]  /*0000*/  LDC R1, c[0x0][0x28] ;  /* 0x00000a00ff017b82 */ /* 0x000e220000000800 */
[----:B------:R-:W1:Y:S07]  /*0010*/  S2R R0, SR_TID.X ;  /* 0x0000000000007919 */ /* 0x000e6e0000002100 */
[----:B------:R-:W2:Y:S01]  /*0020*/  LDC.64 R12, c[0x0][0x220] ;  /* 0x00008800ff0c7b82 */ /* 0x000ea20000000a00 */
[----:B------:R-:W-:Y:S01]  /*0030*/  CS2R R10, SRZ ;  /* 0x00000000000a7805 */ /* 0x000fe2000001ff00 */
[----:B------:R-:W-:Y:S01]  /*0040*/  ULDC.64 UR4, c[0x0][0x208] ;  /* 0x0000820000047ab9 */ /* 0x000fe20000000a00 */
[----:B------:R-:W3:Y:S05]  /*0050*/  S2R R3, SR_CTAID.X ;  /* 0x0000000000037919 */ /* 0x000eea0000002500 */
[----:B------:R-:W4:Y:S08]  /*0060*/  LDC.64 R18, c[0x0][0x210] ;  /* 0x00008400ff127b82 */ /* 0x000f300000000a00 */
[----:B------:R-:W5:Y:S08]  /*0070*/  LDC.64 R26, c[0x0][0x218] ;  /* 0x00008600ff1a7b82 */ /* 0x000f700000000a00 */
[----:B------:R-:W4:Y:S01]  /*0080*/  LDC.64 R8, c[0x0][0x228] ;  /* 0x00008a00ff087b82 */ /* 0x000f220000000a00 */
[----:B-1----:R-:W-:-:S07]  /*0090*/  IMAD.SHL.U32 R0, R0, 0x2, RZ ;  /* 0x0000000200007824 */ /* 0x002fce00078e00ff */
[----:B------:R-:W1:Y:S01]  /*00a0*/  LDC.64 R4, c[0x0][0x230] ;  /* 0x00008c00ff047b82 */ /* 0x000e620000000a00 */
[----:B------:R-:W-:-:S05]  /*00b0*/  LOP3.LUT R0, R0, 0xfe, RZ, 0xc0, !PT ;  /* 0x000000fe00007812 */ /* 0x000fca00078ec0ff */
[----:B---3--:R-:W-:-:S04]  /*00c0*/  IMAD R0, R3, 0x100, R0 ;  /* 0x0000010003007824 */ /* 0x008fc800078e0200 */
[C---:B------:R-:W-:Y:S01]  /*00d0*/  IMAD.HI R2, R0.reuse, 0x66666667, RZ ;  /* 0x6666666700027827 */ /* 0x040fe200078e02ff */
[----:B------:R-:W-:-:S04]  /*00e0*/  ISETP.GE.AND P0, PT, R0, 0x1400, PT ;  /* 0x000014000000780c */ /* 0x000fc80003f06270 */
[----:B------:R-:W-:-:S04]  /*00f0*/  SHF.R.U32.HI R3, RZ, 0x1f, R2 ;  /* 0x0000001fff037819 */ /* 0x000fc80000011602 */
[----:B------:R-:W-:-:S05]  /*0100*/  LEA.HI.SX32 R3, R2, R3, 0x17 ;  /* 0x0000000302037211 */ /* 0x000fca00078fbaff */
[----:B------:R-:W-:-:S04]  /*0110*/  IMAD R17, R3, -0x500, R0 ;  /* 0xfffffb0003117824 */ /* 0x000fc800078e0200 */
[----:B--2---:R-:W-:-:S05]  /*0120*/  IMAD.WIDE R12, R17, 0x4, R12 ;  /* 0x00000004110c7825 */ /* 0x004fca00078e020c */
[----:B------:R4:W2:Y:S01]  /*0130*/  @!P0 LDG.E.EL.64 R10, desc[UR4][R12.64] ;  /* 0x000000040c0a8981 */ /* 0x0008a2000c2e1b00 */
[----:B------:R-:W-:Y:S01]  /*0140*/  IMAD R29, R3, 0x1400, R17 ;  /* 0x00001400031d7824 */ /* 0x000fe200078e0211 */
[----:B------:R-:W-:Y:S02]  /*0150*/  CS2R R2, SRZ ;  /* 0x0000000000027805 */ /* 0x000fe4000001ff00 */
[----:B------:R-:W-:Y:S01]  /*0160*/  CS2R R6, SRZ ;  /* 0x0000000000067805 */ /* 0x000fe2000001ff00 */
[----:B-----5:R-:W-:Y:S01]  /*0170*/  IMAD.WIDE R26, R17, 0x4, R26 ;  /* 0x00000004111a7825 */ /* 0x020fe200078e021a */
[----:B------:R-:W-:-:S03]  /*0180*/  IADD3 R21, R29, 0xa00, RZ ;  /* 0x00000a001d157810 */ /* 0x000fc60007ffe0ff */
[C---:B------:R-:W-:Y:S01]  /*0190*/  VIADD R15, R29.reuse, 0x500 ;  /* 0x000005001d0f7836 */ /* 0x040fe20000000000 */
[----:B------:R3:W5:Y:S01]  /*01a0*/  @!P0 LDG.E.EL.64 R2, desc[UR4][R26.64] ;  /* 0x000000041a028981 */ /* 0x000762000c2e1b00 */
[----:B------:R-:W-:Y:S02]  /*01b0*/  VIADD R23, R29, 0xf00 ;  /* 0x00000f001d177836 */ /* 0x000fe40000000000 */
[----:B----4-:R-:W-:-:S04]  /*01c0*/  IMAD.WIDE R12, R15, 0x4, R18 ;  /* 0x000000040f0c7825 */ /* 0x010fc800078e0212 */
[----:B------:R-:W-:Y:S01]  /*01d0*/  IMAD.WIDE R14, R21, 0x4, R18 ;  /* 0x00000004150e7825 */ /* 0x000fe200078e0212 */
[----:B------:R-:W-:-:S03]  /*01e0*/  CS2R R20, SRZ ;  /* 0x0000000000147805 */ /* 0x000fc6000001ff00 */
[--C-:B------:R-:W-:Y:S01]  /*01f0*/  IMAD.WIDE R28, R29, 0x4, R18.reuse ;  /* 0x000000041d1c7825 */ /* 0x100fe200078e0212 */
[----:B------:R-:W-:Y:S02]  /*0200*/  CS2R R24, SRZ ;  /* 0x0000000000187805 */ /* 0x000fe4000001ff00 */
[----:B------:R-:W4:Y:S01]  /*0210*/  @!P0 LDG.E.64 R20, desc[UR4][R12.64] ;  /* 0x000000040c148981 */ /* 0x000f22000c1e1b00 */
[----:B------:R-:W-:Y:S01]  /*0220*/  IMAD.WIDE R18, R23, 0x4, R18 ;  /* 0x0000000417127825 */ /* 0x000fe200078e0212 */
[----:B------:R-:W-:Y:S02]  /*0230*/  CS2R R22, SRZ ;  /* 0x0000000000167805 */ /* 0x000fe4000001ff00 */
[----:B------:R-:W5:Y:S01]  /*0240*/  @!P0 LDG.E.64 R6, desc[UR4][R28.64] ;  /* 0x000000041c068981 */ /* 0x000f62000c1e1b00 */
[C---:B0--3--:R-:W-:Y:S01]  /*0250*/  IMAD.WIDE R26, R17.reuse, 0x4, R8 ;  /* 0x00000004111a7825 */ /* 0x049fe200078e0208 */
[----:B------:R-:W-:Y:S02]  /*0260*/  CS2R R8, SRZ ;  /* 0x0000000000087805 */ /* 0x000fe4000001ff00 */
[----:B------:R0:W3:Y:S01]  /*0270*/  @!P0 LDG.E.64 R22, desc[UR4][R14.64] ;  /* 0x000000040e168981 */ /* 0x0000e2000c1e1b00 */
[----:B-1----:R-:W-:Y:S01]  /*0280*/  IMAD.WIDE R16, R17, 0x4, R4 ;  /* 0x0000000411107825 */ /* 0x002fe200078e0204 */
[----:B------:R-:W-:-:S02]  /*0290*/  CS2R R4, SRZ ;  /* 0x0000000000047805 */ /* 0x000fc4000001ff00 */
[----:B------:R-:W3:Y:S04]  /*02a0*/  @!P0 LDG.E.64 R24, desc[UR4][R18.64] ;  /* 0x0000000412188981 */ /* 0x000ee8000c1e1b00 */
[----:B------:R-:W3:Y:S04]  /*02b0*/  @!P0 LDG.E.EL.64 R4, desc[UR4][R26.64] ;  /* 0x000000041a048981 */ /* 0x000ee8000c2e1b00 */
[----:B------:R3:W3:Y:S01]  /*02c0*/  @!P0 LDG.E.EL.64 R8, desc[UR4][R16.64] ;  /* 0x0000000410088981 */ /* 0x0006e2000c2e1b00 */
[----:B0-----:R-:W-:Y:S01]  /*02d0*/  HFMA2.MMA R14, -RZ, RZ, 1.625, 0 ;  /* 0x3e800000ff0e7435 */ /* 0x001fe200000001ff */
[----:B--2---:R-:W-:Y:S01]  /*02e0*/  FADD R10, R10, 9.9999997473787516356e-06 ;  /* 0x3727c5ac0a0a7421 */ /* 0x004fe20000000000 */
[----:B------:R-:W-:-:S03]  /*02f0*/  FADD R11, R11, 9.9999997473787516356e-06 ;  /* 0x3727c5ac0b0b7421 */ /* 0x000fc60000000000 */
[----:B------:R-:W0:Y:S08]  /*0300*/  MUFU.SQRT R12, R10 ;  /* 0x0000000a000c7308 */ /* 0x000e300000002000 */
[----:B------:R-:W1:Y:S01]  /*0310*/  MUFU.SQRT R13, R11 ;  /* 0x0000000b000d7308 */ /* 0x000e620000002000 */
[C---:B0-----:R-:W-:Y:S02]  /*0320*/  FSETP.GT.AND P1, PT, R12.reuse, 8.50705917302346158658e+37, PT ;  /* 0x7e8000000c00780b */ /* 0x041fe40003f24000 */
[----:B------:R-:W-:-:S02]  /*0330*/  FSETP.GEU.AND P3, PT, R12, 1.175494350822287508e-38, PT ;  /* 0x008000000c00780b */ /* 0x000fc40003f6e000 */
[C---:B-1----:R-:W-:Y:S02]  /*0340*/  FSETP.GT.AND P2, PT, R13.reuse, 8.50705917302346158658e+37, PT ;  /* 0x7e8000000d00780b */ /* 0x042fe40003f44000 */
[----:B------:R-:W-:-:S07]  /*0350*/  FSETP.GEU.AND P4, PT, R13, 1.175494350822287508e-38, PT ;  /* 0x008000000d00780b */ /* 0x000fce0003f8e000 */
[----:B------:R-:W-:-:S04]  /*0360*/  @P1 FMUL R12, R12, 0.25 ;  /* 0x3e8000000c0c1820 */ /* 0x000fc80000400000 */
[----:B------:R-:W-:Y:S01]  /*0370*/  @!P3 FMUL R12, R12, 16777216 ;  /* 0x4b8000000c0cb820 */ /* 0x000fe20000400000 */
[----:B------:R-:W-:-:S05]  /*0380*/  @P2 FMUL R13, R13, 0.25 ;  /* 0x3e8000000d0d2820 */ /* 0x000fca0000400000 */
[----:B------:R-:W0:Y:S01]  /*0390*/  MUFU.RCP R12, R12 ;  /* 0x0000000c000c7308 */ /* 0x000e220000001000 */
[----:B------:R-:W-:Y:S01]  /*03a0*/  @!P4 FMUL R13, R13, 16777216 ;  /* 0x4b8000000d0dc820 */ /* 0x000fe20000400000 */
[----:B------:R-:W-:-:S06]  /*03b0*/  FSEL R11, R14, 1, P1 ;  /* 0x3f8000000e0b7808 */ /* 0x000fcc0000800000 */
[----:B------:R-:W1:Y:S01]  /*03c0*/  MUFU.RCP R13, R13 ;  /* 0x0000000d000d7308 */ /* 0x000e620000001000 */
[----:B------:R-:W-:Y:S01]  /*03d0*/  FSEL R14, R14, 1, P2 ;  /* 0x3f8000000e0e7808 */ /* 0x000fe20001000000 */
[----:B------:R-:W-:Y:S01]  /*03e0*/  @!P3 FMUL R11, R11, 16777216 ;  /* 0x4b8000000b0bb820 */ /* 0x000fe20000400000 */
[----:B-----5:R-:W-:-:S03]  /*03f0*/  FADD R15, -R2, R6 ;  /* 0x00000006020f7221 */ /* 0x020fc60000000100 */
[----:B------:R-:W-:Y:S01]  /*0400*/  @!P4 FMUL R14, R14, 16777216 ;  /* 0x4b8000000e0ec820 */ /* 0x000fe20000400000 */
[----:B0-----:R-:W-:Y:S01]  /*0410*/  FMUL R10, R12, R11 ;  /* 0x0000000b0c0a7220 */ /* 0x001fe20000400000 */
[--C-:B----4-:R-:W-:Y:S01]  /*0420*/  FADD R11, R20, -R2.reuse ;  /* 0x80000002140b7221 */ /* 0x110fe20000000000 */
[----:B------:R-:W-:Y:S02]  /*0430*/  FADD R7, -R3, R7 ;  /* 0x0000000703077221 */ /* 0x000fe40000000100 */
[C---:B------:R-:W-:Y:S01]  /*0440*/  FMUL R15, R10.reuse, R15 ;  /* 0x0000000f0a0f7220 */ /* 0x040fe20000400000 */
[----:B------:R-:W-:Y:S01]  /*0450*/  FMUL R11, R10, R11 ;  /* 0x0000000b0a0b7220 */ /* 0x000fe20000400000 */
[----:B-1----:R-:W-:Y:S01]  /*0460*/  FMUL R14, R13, R14 ;  /* 0x0000000e0d0e7220 */ /* 0x002fe20000400000 */
[--C-:B---3--:R-:W-:Y:S01]  /*0470*/  FADD R17, R22, -R2.reuse ;  /* 0x8000000216117221 */ /* 0x108fe20000000000 */
[----:B------:R-:W-:Y:S01]  /*0480*/  FADD R13, R24, -R2 ;  /* 0x80000002180d7221 */ /* 0x000fe20000000000 */
[--C-:B------:R-:W-:Y:S01]  /*0490*/  FADD R21, R21, -R3.reuse ;  /* 0x8000000315157221 */ /* 0x100fe20000000000 */
[C---:B------:R-:W-:Y:S01]  /*04a0*/  FMUL R2, R14.reuse, R7 ;  /* 0x000000070e027220 */ /* 0x040fe20000400000 */
[-CC-:B------:R-:W-:Y:S01]  /*04b0*/  FFMA R15, R15, R4.reuse, R8.reuse ;  /* 0x000000040f0f7223 */ /* 0x180fe20000000008 */
[----:B------:R-:W-:Y:S01]  /*04c0*/  FFMA R11, R11, R4, R8 ;  /* 0x000000040b0b7223 */ /* 0x000fe20000000008 */
[----:B------:R-:W-:Y:S01]  /*04d0*/  FADD R23, R23, -R3 ;  /* 0x8000000317177221 */ /* 0x000fe20000000000 */
[----:B------:R-:W-:Y:S01]  /*04e0*/  FMUL R6, R14, R21 ;  /* 0x000000150e067220 */ /* 0x000fe20000400000 */
[C---:B------:R-:W-:Y:S01]  /*04f0*/  FMUL R17, R10.reuse, R17 ;  /* 0x000000110a117220 */ /* 0x040fe20000400000 */
[----:B------:R-:W-:Y:S01]  /*0500*/  FMUL R13, R10, R13 ;  /* 0x0000000d0a0d7220 */ /* 0x000fe20000400000 */
[----:B------:R-:W-:Y:S01]  /*0510*/  FFMA R7, R2, R5, R9 ;  /* 0x0000000502077223 */ /* 0x000fe20000000009 */
[----:B------:R-:W-:Y:S01]  /*0520*/  FADD R25, R25, -R3 ;  /* 0x8000000319197221 */ /* 0x000fe20000000000 */
[----:B------:R-:W-:-:S02]  /*0530*/  FSETP.GTU.AND P4, PT, R15, RZ, PT ;  /* 0x000000ff0f00720b */ /* 0x000fc40003f8c000 */
[----:B------:R-:W-:Y:S01]  /*0540*/  FSETP.GTU.AND P2, PT, R11, RZ, PT ;  /* 0x000000ff0b00720b */ /* 0x000fe20003f4c000 */
[----:B------:R-:W-:Y:S01]  /*0550*/  FMUL R12, R14, R23 ;  /* 0x000000170e0c7220 */ /* 0x000fe20000400000 */
[-CC-:B------:R-:W-:Y:S01]  /*0560*/  FFMA R17, R17, R4.reuse, R8.reuse ;  /* 0x0000000411117223 */ /* 0x180fe20000000008 */
[----:B------:R-:W-:Y:S01]  /*0570*/  FFMA R13, R13, R4, R8 ;  /* 0x000000040d0d7223 */ /* 0x000fe20000000008 */
[--C-:B------:R-:W-:Y:S01]  /*0580*/  FFMA R6, R6, R5, R9.reuse ;  /* 0x0000000506067223 */ /* 0x100fe20000000009 */
[----:B------:R-:W-:Y:S01]  /*0590*/  FMUL R14, R14, R25 ;  /* 0x000000190e0e7220 */ /* 0x000fe20000400000 */
[----:B------:R-:W-:Y:S01]  /*05a0*/  FSETP.GTU.AND P1, PT, R7, RZ, PT ;  /* 0x000000ff0700720b */ /* 0x000fe20003f2c000 */
[----:B------:R-:W0:Y:S01]  /*05b0*/  LDC.64 R2, c[0x0][0x238] ;  /* 0x00008e00ff027b82 */ /* 0x000e220000000a00 */
[----:B------:R-:W-:Y:S02]  /*05c0*/  FSEL R4, R15, RZ, P4 ;  /* 0x000000ff0f047208 */ /* 0x000fe40002000000 */
[----:B------:R-:W-:Y:S01]  /*05d0*/  FSEL R11, R11, RZ, P2 ;  /* 0x000000ff0b0b7208 */ /* 0x000fe20001000000 */
[-CC-:B------:R-:W-:Y:S01]  /*05e0*/  FFMA R12, R12, R5.reuse, R9.reuse ;  /* 0x000000050c0c7223 */ /* 0x180fe20000000009 */
[----:B------:R-:W-:Y:S01]  /*05f0*/  FFMA R14, R14, R5, R9 ;  /* 0x000000050e0e7223 */ /* 0x000fe20000000009 */
[----:B------:R-:W-:-:S02]  /*0600*/  FSETP.GTU.AND P6, PT, R6, RZ, PT ;  /* 0x000000ff0600720b */ /* 0x000fc40003fcc000 */
[----:B------:R-:W-:Y:S02]  /*0610*/  FSETP.GTU.AND P3, PT, R17, RZ, PT ;  /* 0x000000ff1100720b */ /* 0x000fe40003f6c000 */
[----:B------:R-:W-:Y:S02]  /*0620*/  FSETP.GEU.AND P2, PT, R4, 6, PT ;  /* 0x40c000000400780b */ /* 0x000fe40003f4e000 */
[----:B------:R-:W-:Y:S02]  /*0630*/  FSEL R7, R7, RZ, P1 ;  /* 0x000000ff07077208 */ /* 0x000fe40000800000 */
[----:B------:R-:W-:Y:S02]  /*0640*/  FSETP.GEU.AND P1, PT, R11, 6, PT ;  /* 0x40c000000b00780b */ /* 0x000fe40003f2e000 */
[----:B------:R-:W-:Y:S02]  /*0650*/  FSETP.GTU.AND P4, PT, R12, RZ, PT ;  /* 0x000000ff0c00720b */ /* 0x000fe40003f8c000 */
[----:B------:R-:W-:-:S02]  /*0660*/  FSETP.GTU.AND P5, PT, R13, RZ, PT ;  /* 0x000000ff0d00720b */ /* 0x000fc40003fac000 */
[----:B------:R-:W-:Y:S02]  /*0670*/  FSEL R6, R6, RZ, P6 ;  /* 0x000000ff06067208 */ /* 0x000fe40003000000 */
[----:B------:R-:W-:Y:S02]  /*0680*/  FSEL R17, R17, RZ, P3 ;  /* 0x000000ff11117208 */ /* 0x000fe40001800000 */
[----:B------:R-:W-:Y:S02]  /*0690*/  FSETP.GTU.AND P6, PT, R14, RZ, PT ;  /* 0x000000ff0e00720b */ /* 0x000fe40003fcc000 */
[----:B------:R-:W-:Y:S02]  /*06a0*/  FSETP.GEU.AND P3, PT, R7, 6, PT ;  /* 0x40c000000700780b */ /* 0x000fe40003f6e000 */
[----:B------:R-:W-:Y:S02]  /*06b0*/  FSEL R5, R12, RZ, P4 ;  /* 0x000000ff0c057208 */ /* 0x000fe40002000000 */
[----:B------:R-:W-:-:S02]  /*06c0*/  FSEL R13, R13, RZ, P5 ;  /* 0x000000ff0d0d7208 */ /* 0x000fc40002800000 */
[----:B------:R-:W-:Y:S02]  /*06d0*/  FSETP.NAN.AND P4, PT, R4, R4, PT ;  /* 0x000000040400720b */ /* 0x000fe40003f88000 */
[----:B------:R-:W-:Y:S02]  /*06e0*/  FSETP.GEU.AND P5, PT, R6, 6, PT ;  /* 0x40c000000600780b */ /* 0x000fe40003fae000 */
[----:B------:R-:W-:Y:S02]  /*06f0*/  FSEL R14, R14, RZ, P6 ;  /* 0x000000ff0e0e7208 */ /* 0x000fe40003000000 */
[----:B------:R-:W-:Y:S02]  /*0700*/  FSETP.NAN.AND P6, PT, R11, R11, PT ;  /* 0x0000000b0b00720b */ /* 0x000fe40003fc8000 */
[----:B------:R-:W-:Y:S02]  /*0710*/  @P2 FSEL R4, R4, 6, P4 ;  /* 0x40c0000004042808 */ /* 0x000fe40002000000 */
[----:B------:R-:W-:-:S02]  /*0720*/  FSETP.NAN.AND P4, PT, R7, R7, PT ;  /* 0x000000070700720b */ /* 0x000fc40003f88000 */
[----:B------:R-:W-:Y:S02]  /*0730*/  FSETP.GEU.AND P2, PT, R17, 6, PT ;  /* 0x40c000001100780b */ /* 0x000fe40003f4e000 */
[----:B------:R-:W-:Y:S02]  /*0740*/  @P1 FSEL R11, R11, 6, P6 ;  /* 0x40c000000b0b1808 */ /* 0x000fe40003000000 */
[----:B------:R-:W-:Y:S02]  /*0750*/  FSETP.GEU.AND P1, PT, R5, 6, PT ;  /* 0x40c000000500780b */ /* 0x000fe40003f2e000 */
[----:B------:R-:W-:Y:S02]  /*0760*/  FSETP.NAN.AND P6, PT, R6, R6, PT ;  /* 0x000000060600720b */ /* 0x000fe40003fc8000 */
[----:B------:R-:W-:Y:S02]  /*0770*/  @P3 FSEL R7, R7, 6, P4 ;  /* 0x40c0000007073808 */ /* 0x000fe40002000000 */
[----:B------:R-:W-:-:S02]  /*0780*/  FSETP.GEU.AND P4, PT, R13, 6, PT ;  /* 0x40c000000d00780b */ /* 0x000fc40003f8e000 */
[----:B------:R-:W-:Y:S02]  /*0790*/  FSETP.GEU.AND P3, PT, R14, 6, PT ;  /* 0x40c000000e00780b */ /* 0x000fe40003f6e000 */
[----:B------:R-:W-:Y:S02]  /*07a0*/  @P5 FSEL R6, R6, 6, P6 ;  /* 0x40c0000006065808 */ /* 0x000fe40003000000 */
[----:B------:R-:W-:Y:S02]  /*07b0*/  FSETP.NAN.AND P6, PT, R17, R17, PT ;  /* 0x000000111100720b */ /* 0x000fe40003fc8000 */
[----:B------:R-:W-:Y:S02]  /*07c0*/  FSETP.NAN.AND P5, PT, R5, R5, PT ;  /* 0x000000050500720b */ /* 0x000fe40003fa8000 */
[----:B------:R-:W-:Y:S01]  /*07d0*/  @P2 FSEL R17, R17, 6, P6 ;  /* 0x40c0000011112808 */ /* 0x000fe20003000000 */
[----:B------:R-:W-:Y:S01]  /*07e0*/  FADD R4, R11, R4 ;  /* 0x000000040b047221 */ /* 0x000fe20000000000 */
[----:B------:R-:W-:Y:S01]  /*07f0*/  FSETP.NAN.AND P2, PT, R13, R13, PT ;  /* 0x0000000d0d00720b */ /* 0x000fe20003f48000 */
[----:B------:R-:W-:Y:S01]  /*0800*/  FADD R6, R6, R7 ;  /* 0x0000000706067221 */ /* 0x000fe20000000000 */
[----:B------:R-:W-:-:S02]  /*0810*/  FSETP.NAN.AND P6, PT, R14, R14, PT ;  /* 0x0000000e0e00720b */ /* 0x000fc40003fc8000 */
[----:B------:R-:W-:Y:S01]  /*0820*/  @P1 FSEL R5, R5, 6, P5 ;  /* 0x40c0000005051808 */ /* 0x000fe20002800000 */
[----:B------:R-:W-:Y:S01]  /*0830*/  FADD R4, R4, R17 ;  /* 0x0000001104047221 */ /* 0x000fe20000000000 */
[----:B------:R-:W-:Y:S02]  /*0840*/  @P4 FSEL R13, R13, 6, P2 ;  /* 0x40c000000d0d4808 */ /* 0x000fe40001000000 */
[----:B------:R-:W-:Y:S01]  /*0850*/  @P3 FSEL R14, R14, 6, P6 ;  /* 0x40c000000e0e3808 */ /* 0x000fe20003000000 */
[----:B------:R-:W-:Y:S01]  /*0860*/  FADD R5, R6, R5 ;  /* 0x0000000506057221 */ /* 0x000fe20000000000 */
[----:B0-----:R-:W-:-:S04]  /*0870*/  IMAD.WIDE R2, R0, 0x4, R2 ;  /* 0x0000000400027825 */ /* 0x001fc800078e0202 */
[----:B------:R-:W-:Y:S01]  /*0880*/  FADD R4, R4, R13 ;  /* 0x0000000d04047221 */ /* 0x000fe20000000000 */
[----:B------:R-:W-:Y:S01]  /*0890*/  FADD R5, R5, R14 ;  /* 0x0000000e05057221 */ /* 0x000fe20000000000 */
[----:B------:R-:W-:Y:S06]  /*08a0*/  @P0 EXIT ;  /* 0x000000000000094d */ /* 0x000fec0003800000 */
[----:B------:R-:W-:Y:S01]  /*08b0*/  FMUL R4, R4, 0.25 ;  /* 0x3e80000004047820 */ /* 0x000fe20000400000 */
[----:B------:R-:W-:-:S05]  /*08c0*/  FMUL R5, R5, 0.25 ;  /* 0x3e80000005057820 */ /* 0x000fca0000400000 */
[----:B------:R-:W-:Y:S01]  /*08d0*/  STG.E.64 desc[UR4][R2.64], R4 ;  /* 0x0000000402007986 */ /* 0x000fe2000c101b04 */
[----:B------:R-:W-:Y:S05]  /*08e0*/  EXIT ;  /* 0x000000000000794d */ /* 0x000fea0003800000 */
.L_x_0:
[----:B------:R-:W-:-:S00]  /*08f0*/  BRA `(.L_x_0) ;  /* 0xfffffffc00fc7947 */ /* 0x000fc0000383ffff */
[----:B------:R-:W-:-:S00]  /*0900*/  NOP ;  /* 0x0000000000007918 */ /* 0x000fc00000000000 */
[----:B------:R-:W-:-:S00]  /*0910*/  NOP ;  /* 0x0000000000007918 */ /* 0x000fc00000000000 */
[----:B------:R-:W-:-:S00]  /*0920*/  NOP ;  /* 0x0000000000007918 */ /* 0x000fc00000000000 */
[----:B------:R-:W-:-:S00]  /*0930*/  NOP ;  /* 0x0000000000007918 */ /* 0x000fc00000000000 */
[----:B------:R-:W-:-:S00]  /*0940*/  NOP ;  /* 0x0000000000007918 */ /* 0x000fc00000000000 */
[----:B------:R-:W-:-:S00]  /*0950*/  NOP ;  /* 0x0000000000007918 */ /* 0x000fc00000000000 */
[----:B------:R-:W-:-:S00]  /*0960*/  NOP ;  /* 0x0000000000007918 */ /* 0x000fc00000000000 */
[----:B------:R-:W-:-:S00]  /*0970*/  NOP ;  /* 0x0000000000007918 */ /* 0x000fc00000000000 */
.L_x_1:


//--------------------- .nv.global.init           --------------------------
	.section	.nv.global.init,"aw",@progbits
.nv.global.init:
	.type		_$_str,@object
	.size		_$_str,(_$_str_$_2 - _$_str)
_$_str:
        /*0000*/ 	.byte	0x5f, 0x5f, 0x43, 0x55, 0x44, 0x41, 0x5f, 0x46, 0x54, 0x5a, 0x00
	.type		_$_str_$_2,@object
	.size		_$_str_$_2,(.L_1 - _$_str_$_2)
_$_str_$_2:
        /*000b*/ 	.byte	0x5f, 0x5f, 0x43, 0x55, 0x44, 0x41, 0x5f, 0x50, 0x52, 0x45, 0x43, 0x5f, 0x53, 0x51, 0x52, 0x54
        /*001b*/ 	.byte	0x00
.L_1:


//--------------------- .nv.constant0.triton_poi_fused__native_batch_norm_legit_no_training_hardtanh_mean_25 --------------------------
	.section	.nv.constant0.triton_poi_fused__native_batch_norm_legit_no_training_hardtanh_mean_25,"a",@progbits
	.sectionflags	@""
	.align	4
.nv.constant0.triton_poi_fused__native_batch_norm_legit_no_training_hardtanh_mean_25:
	.zero		580
